//
// Generated by NVIDIA NVVM Compiler
//
// Compiler Build ID: CL-36424714
// Cuda compilation tools, release 13.0, V13.0.88
// Based on NVVM 20.0.0
//

.version 9.0
.target sm_100
.address_size 64

	// .globl	_Z14hello_from_gpuv
.extern .func  (.param .b32 func_retval0) vprintf
(
	.param .b64 vprintf_param_0,
	.param .b64 vprintf_param_1
)
;
.global .align 1 .b8 $str[26] = {104, 101, 108, 108, 111, 32, 119, 111, 114, 108, 100, 32, 102, 111, 114, 109, 32, 116, 104, 101, 32, 71, 80, 85, 10};

.visible .entry _Z14hello_from_gpuv()
{
	.reg .b32 	%r<3>;
	.reg .b64 	%rd<3>;

	mov.u64 	%rd1, $str;
	cvta.global.u64 	%rd2, %rd1;
	{ // callseq 0, 0
	.param .b64 param0;
	st.param.b64 	[param0], %rd2;
	.param .b64 param1;
	st.param.b64 	[param1], 0;
	.param .b32 retval0;
	call.uni (retval0), 
	vprintf, 
	(
	param0, 
	param1
	);
	ld.param.b32 	%r1, [retval0];
	} // callseq 0
	ret;

}


// ===== COMPILED SASS (sm_100) =====

	.target	sm_100

	.elftype	@"ET_EXEC"


//--------------------- .note.nv.tkinfo           --------------------------
	.section	.note.nv.tkinfo,"",@"SHT_NOTE"
	.sectionflags	@"SHF_NOTE_NV_TKINFO"
	.tkinfo
        /*0018*/ 	.word	0x00000002
        /*0030*/ 	.string	""
        /*0030*/ 	.string	"ptxas"
        /*0030*/ 	.string	"Cuda compilation tools, release 13.0, V13.0.88"
        /*0030*/ 	.string	"Build cuda_13.0.r13.0/compiler.36424714_0"
        /*0030*/ 	.string	"-arch sm_100 -m 64 "



//--------------------- .note.nv.cuinfo           --------------------------
	.section	.note.nv.cuinfo,"",@"SHT_NOTE"
	.sectionflags	@"SHF_NOTE_NV_CUINFO"
        /*0018*/ 	.short	0x0002
        /*001a*/ 	.short	0x0064
        /*001c*/ 	.short	0x0082
	.zero		2


//--------------------- .nv.info                  --------------------------
	.section	.nv.info,"",@"SHT_CUDA_INFO"
	.align	4


	//----- nvinfo : EIATTR_REGCOUNT
	.align		4
        /*0000*/ 	.byte	0x04, 0x2f
        /*0002*/ 	.short	(.L_2 - .L_1)
	.align		4
.L_1:
        /*0004*/ 	.word	index@(_Z14hello_from_gpuv)
        /*0008*/ 	.word	0x00000018


	//----- nvinfo : EIATTR_FRAME_SIZE
	.align		4
.L_2:
        /*000c*/ 	.byte	0x04, 0x11
        /*000e*/ 	.short	(.L_4 - .L_3)
	.align		4
.L_3:
        /*0010*/ 	.word	index@(_Z14hello_from_gpuv)
        /*0014*/ 	.word	0x00000000


	//----- nvinfo : EIATTR_MIN_STACK_SIZE
	.align		4
.L_4:
        /*0018*/ 	.byte	0x04, 0x12
        /*001a*/ 	.short	(.L_6 - .L_5)
	.align		4
.L_5:
        /*001c*/ 	.word	index@(_Z14hello_from_gpuv)
        /*0020*/ 	.word	0x00000000
.L_6:


//--------------------- .nv.compat                --------------------------
	.section	.nv.compat,"",@"SHT_CUDA_COMPAT_INFO"
	.align	4
        /*0000*/ 	.byte	0x02, 0x09, 0x00, 0x00, 0x02, 0x02, 0x01, 0x00, 0x02, 0x05, 0x05, 0x00, 0x03, 0x07, 0x01, 0x01
        /*0010*/ 	.byte	0x02, 0x03, 0x00, 0x00, 0x02, 0x06, 0x01, 0x00, 0x04, 0x0b, 0x08, 0x00, 0x09, 0x00, 0x00, 0x00
        /*0020*/ 	.byte	0x00, 0x00, 0x00, 0x00


//--------------------- .nv.info._Z14hello_from_gpuv --------------------------
	.section	.nv.info._Z14hello_from_gpuv,"",@"SHT_CUDA_INFO"
	.sectionflags	@""
	.align	4


	//----- nvinfo : EIATTR_CUDA_API_VERSION
	.align		4
        /*0000*/ 	.byte	0x04, 0x37
        /*0002*/ 	.short	(.L_8 - .L_7)
.L_7:
        /*0004*/ 	.word	0x00000082


	//----- nvinfo : EIATTR_SPARSE_MMA_MASK
	.align		4
.L_8:
        /*0008*/ 	.byte	0x03, 0x50
        /*000a*/ 	.short	0x0000


	//----- nvinfo : EIATTR_MAXREG_COUNT
	.align		4
        /*000c*/ 	.byte	0x03, 0x1b
        /*000e*/ 	.short	0x00ff


	//----- nvinfo : EIATTR_EXTERNS
	.align		4
        /*0010*/ 	.byte	0x04, 0x0f
        /*0012*/ 	.short	(.L_10 - .L_9)


	//   ....[0]....
	.align		4
.L_9:
        /*0014*/ 	.word	index@(vprintf)


	//----- nvinfo : EIATTR_MERCURY_ISA_VERSION
	.align		4
.L_10:
        /*0018*/ 	.byte	0x03, 0x5f
        /*001a*/ 	.short	0x0101


	//----- nvinfo : EIATTR_VRC_CTA_INIT_COUNT
	.align		4
        /*001c*/ 	.byte	0x02, 0x4a
	.zero		1
	.zero		1


	//----- nvinfo : EIATTR_SYSCALL_OFFSETS
	.align		4
        /*0020*/ 	.byte	0x04, 0x46
        /*0022*/ 	.short	(.L_12 - .L_11)


	//   ....[0]....
.L_11:
        /*0024*/ 	.word	0x00000080


	//----- nvinfo : EIATTR_EXIT_INSTR_OFFSETS
	.align		4
.L_12:
        /*0028*/ 	.byte	0x04, 0x1c
        /*002a*/ 	.short	(.L_14 - .L_13)


	//   ....[0]....
.L_13:
        /*002c*/ 	.word	0x00000090


	//----- nvinfo : EIATTR_SW_WAR
	.align		4
.L_14:
        /*0030*/ 	.byte	0x04, 0x36
        /*0032*/ 	.short	(.L_16 - .L_15)
.L_15:
        /*0034*/ 	.word	0x00000008
.L_16:


//--------------------- .nv.callgraph             --------------------------
	.section	.nv.callgraph,"",@"SHT_CUDA_CALLGRAPH"
	.align	4
	.sectionentsize	8
	.align		4
        /*0000*/ 	.word	0x00000000
	.align		4
        /*0004*/ 	.word	0xffffffff
	.align		4
        /*0008*/ 	.word	index@(_Z14hello_from_gpuv)
	.align		4
        /*000c*/ 	.word	index@(vprintf)
	.align		4
        /*0010*/ 	.word	0x00000000
	.align		4
        /*0014*/ 	.word	0xfffffffe
	.align		4
        /*0018*/ 	.word	0x00000000
	.align		4
        /*001c*/ 	.word	0xfffffffd
	.align		4
        /*0020*/ 	.word	0x00000000
	.align		4
        /*0024*/ 	.word	0xfffffffc


//--------------------- .nv.constant4             --------------------------
	.section	.nv.constant4,"a",@progbits
	.align	8
	.align		8
.nv.constant4:
        /*0000*/ 	.dword	vprintf
	.align		8
        /*0008*/ 	.dword	$str


//--------------------- .text._Z14hello_from_gpuv --------------------------
	.section	.text._Z14hello_from_gpuv,"ax",@progbits
	.align	128
        .global         _Z14hello_from_gpuv
        .type           _Z14hello_from_gpuv,@function
        .size           _Z14hello_from_gpuv,(.L_x_2 - _Z14hello_from_gpuv)
        .other          _Z14hello_from_gpuv,@"STO_CUDA_ENTRY STV_DEFAULT"
_Z14hello_from_gpuv:
.text._Z14hello_from_gpuv:
[----:B------:R-:W0:Y:S01]  /*0000*/  LDC R1, c[0x0][0x37c] ;  /* 0x0000df00ff017b82 */ /* 0x000e220000000800 */
[----:B------:R-:W-:Y:S01]  /*0010*/  MOV R0, 0x0 ;  /* 0x0000000000007802 */ /* 0x000fe20000000f00 */
[----:B------:R-:W1:Y:S01]  /*0020*/  LDCU.64 UR4, c[0x4][0x8] ;  /* 0x01000100ff0477ac */ /* 0x000e620008000a00 */
[----:B------:R-:W-:-:S05]  /*0030*/  CS2R R6, SRZ ;  /* 0x0000000000067805 */ /* 0x000fca000001ff00 */
[----:B------:R2:W3:Y:S01]  /*0040*/  LDC.64 R2, c[0x4][R0] ;  /* 0x0100000000027b82 */ /* 0x0004e20000000a00 */
[----:B-1----:R-:W-:Y:S02]  /*0050*/  IMAD.U32 R4, RZ, RZ, UR4 ;  /* 0x00000004ff047e24 */ /* 0x002fe4000f8e00ff */
[----:B--2---:R-:W-:-:S07]  /*0060*/  IMAD.U32 R5, RZ, RZ, UR5 ;  /* 0x00000005ff057e24 */ /* 0x004fce000f8e00ff */
[----:B------:R-:W-:-:S07]  /*0070*/  LEPC R20, `(.L_x_0) ;  /* 0x000000001014794e */ /* 0x000fce0000000000 */
[----:B0--3--:R-:W-:Y:S05]  /*0080*/  CALL.ABS.NOINC R2 ;  /* 0x0000000002007343 */ /* 0x009fea0003c00000 */
.L_x_0:
[----:B------:R-:W-:Y:S05]  /*0090*/  EXIT ;  /* 0x000000000000794d */ /* 0x000fea0003800000 */
.L_x_1:
[----:B------:R-:W-:-:S00]  /*00a0*/  BRA `(.L_x_1) ;  /* 0xfffffffc00fc7947 */ /* 0x000fc0000383ffff */
[----:B------:R-:W-:-:S00]  /*00b0*/  NOP ;  /* 0x0000000000007918 */ /* 0x000fc00000000000 */
        /* <DEDUP_REMOVED lines=12> */
.L_x_2:


//--------------------- .nv.global.init           --------------------------
	.section	.nv.global.init,"aw",@progbits
.nv.global.init:
	.type		$str,@object
	.size		$str,(.L_0 - $str)
$str:
        /*0000*/ 	.byte	0x68, 0x65, 0x6c, 0x6c, 0x6f, 0x20, 0x77, 0x6f, 0x72, 0x6c, 0x64, 0x20, 0x66, 0x6f, 0x72, 0x6d
        /*0010*/ 	.byte	0x20, 0x74, 0x68, 0x65, 0x20, 0x47, 0x50, 0x55, 0x0a, 0x00
.L_0:


//--------------------- .nv.shared.reserved.0     --------------------------
	.section	.nv.shared.reserved.0,"aw",@nobits
	.weak		__nv_reservedSMEM_offset_0_alias
	.size		__nv_reservedSMEM_offset_0_alias, 0, 64
	.other		__nv_reservedSMEM_offset_0_alias,@"STO_CUDA_RESERVED_SHARED STV_DEFAULT"
__nv_reservedSMEM_offset_0_alias:
	.zero		0
	.zero		64


//--------------------- .nv.constant0._Z14hello_from_gpuv --------------------------
	.section	.nv.constant0._Z14hello_from_gpuv,"a",@progbits
	.sectionflags	@""
	.align	4
.nv.constant0._Z14hello_from_gpuv:
	.zero		896


//--------------------- SYMBOLS --------------------------

	.type		.nv.reservedSmem.offset0,@object
	.size		.nv.reservedSmem.offset0,0x4
	.type		vprintf,@function
